	.headerflags	@"EF_CUDA_TEXMODE_UNIFIED EF_CUDA_64BIT_ADDRESS EF_CUDA_ACCELERATORS EF_CUDA_SM90 EF_CUDA_VIRTUAL_SM(EF_CUDA_SM90)"
	.elftype	@"ET_EXEC"


//--------------------- .nv.info                  --------------------------
	.section	.nv.info,"",@"SHT_CUDA_INFO"
	.align	4


	//----- nvinfo : EIATTR_REGCOUNT
	.align		4
        /*0000*/ 	.byte	0x04, 0x2f
        /*0002*/ 	.short	(.L_2 - .L_1)
	.align		4
.L_1:
        /*0004*/ 	.word	index@(triton_poi_fused__native_batch_norm_legit_leaky_relu_10)
        /*0008*/ 	.word	0x00000028


	//----- nvinfo : EIATTR_MIN_STACK_SIZE
	.align		4
.L_2:
        /*000c*/ 	.byte	0x04, 0x12
        /*000e*/ 	.short	(.L_4 - .L_3)
	.align		4
.L_3:
        /*0010*/ 	.word	index@(triton_poi_fused__native_batch_norm_legit_leaky_relu_10)
        /*0014*/ 	.word	0x00000000


	//----- nvinfo : EIATTR_FRAME_SIZE
	.align		4
.L_4:
        /*0018*/ 	.byte	0x04, 0x11
        /*001a*/ 	.short	(.L_6 - .L_5)
	.align		4
.L_5:
        /*001c*/ 	.word	index@(triton_poi_fused__native_batch_norm_legit_leaky_relu_10)
        /*0020*/ 	.word	0x00000000


	//----- nvinfo : EIATTR_MIN_STACK_SIZE
	.align		4
.L_6:
        /*0024*/ 	.byte	0x04, 0x12
        /*0026*/ 	.short	(.L_8 - .L_7)
	.align		4
.L_7:
        /*0028*/ 	.word	index@(triton_poi_fused__native_batch_norm_legit_leaky_relu_10)
        /*002c*/ 	.word	0x00000000
.L_8:


//--------------------- .nv.info.triton_poi_fused__native_batch_norm_legit_leaky_relu_10 --------------------------
	.section	.nv.info.triton_poi_fused__native_batch_norm_legit_leaky_relu_10,"",@"SHT_CUDA_INFO"
	.sectionflags	@""
	.align	4


	//----- nvinfo : EIATTR_CUDA_API_VERSION
	.align		4
        /*0000*/ 	.byte	0x04, 0x37
        /*0002*/ 	.short	(.L_10 - .L_9)
.L_9:
        /*0004*/ 	.word	0x0000007c


	//----- nvinfo : EIATTR_KPARAM_INFO
	.align		4
.L_10:
        /*0008*/ 	.byte	0x04, 0x17
        /*000a*/ 	.short	(.L_12 - .L_11)
.L_11:
        /*000c*/ 	.word	0x00000000
        /*0010*/ 	.short	0x0007
        /*0012*/ 	.short	0x0034
        /*0014*/ 	.byte	0x00, 0xf0, 0x11, 0x00


	//----- nvinfo : EIATTR_KPARAM_INFO
	.align		4
.L_12:
        /*0018*/ 	.byte	0x04, 0x17
        /*001a*/ 	.short	(.L_14 - .L_13)
.L_13:
        /*001c*/ 	.word	0x00000000
        /*0020*/ 	.short	0x0006
        /*0022*/ 	.short	0x0030
        /*0024*/ 	.byte	0x00, 0xf0, 0x11, 0x00


	//----- nvinfo : EIATTR_KPARAM_INFO
	.align		4
.L_14:
        /*0028*/ 	.byte	0x04, 0x17
        /*002a*/ 	.short	(.L_16 - .L_15)
.L_15:
        /*002c*/ 	.word	0x00000000
        /*0030*/ 	.short	0x0005
        /*0032*/ 	.short	0x0028
        /*0034*/ 	.byte	0x00, 0xf4, 0x21, 0x00


	//----- nvinfo : EIATTR_KPARAM_INFO
	.align		4
.L_16:
        /*0038*/ 	.byte	0x04, 0x17
        /*003a*/ 	.short	(.L_18 - .L_17)
.L_17:
        /*003c*/ 	.word	0x00000000
        /*0040*/ 	.short	0x0004
        /*0042*/ 	.short	0x0020
        /*0044*/ 	.byte	0x00, 0xf4, 0x21, 0x00


	//----- nvinfo : EIATTR_KPARAM_INFO
	.align		4
.L_18:
        /*0048*/ 	.byte	0x04, 0x17
        /*004a*/ 	.short	(.L_20 - .L_19)
.L_19:
        /*004c*/ 	.word	0x00000000
        /*0050*/ 	.short	0x0003
        /*0052*/ 	.short	0x0018
        /*0054*/ 	.byte	0x00, 0xf4, 0x21, 0x00


	//----- nvinfo : EIATTR_KPARAM_INFO
	.align		4
.L_20:
        /*0058*/ 	.byte	0x04, 0x17
        /*005a*/ 	.short	(.L_22 - .L_21)
.L_21:
        /*005c*/ 	.word	0x00000000
        /*0060*/ 	.short	0x0002
        /*0062*/ 	.short	0x0010
        /*0064*/ 	.byte	0x00, 0xf4, 0x21, 0x00


	//----- nvinfo : EIATTR_KPARAM_INFO
	.align		4
.L_22:
        /*0068*/ 	.byte	0x04, 0x17
        /*006a*/ 	.short	(.L_24 - .L_23)
.L_23:
        /*006c*/ 	.word	0x00000000
        /*0070*/ 	.short	0x0001
        /*0072*/ 	.short	0x0008
        /*0074*/ 	.byte	0x00, 0xf4, 0x21, 0x00


	//----- nvinfo : EIATTR_KPARAM_INFO
	.align		4
.L_24:
        /*0078*/ 	.byte	0x04, 0x17
        /*007a*/ 	.short	(.L_26 - .L_25)
.L_25:
        /*007c*/ 	.word	0x00000000
        /*0080*/ 	.short	0x0000
        /*0082*/ 	.short	0x0000
        /*0084*/ 	.byte	0x00, 0xf4, 0x21, 0x00


	//----- nvinfo : EIATTR_SPARSE_MMA_MASK
	.align		4
.L_26:
        /*0088*/ 	.byte	0x03, 0x50
        /*008a*/ 	.short	0x0000


	//----- nvinfo : EIATTR_MAXREG_COUNT
	.align		4
        /*008c*/ 	.byte	0x03, 0x1b
        /*008e*/ 	.short	0x00ff


	//----- nvinfo : EIATTR_EXIT_INSTR_OFFSETS
	.align		4
        /*0090*/ 	.byte	0x04, 0x1c
        /*0092*/ 	.short	(.L_28 - .L_27)


	//   ....[0]....
.L_27:
        /*0094*/ 	.word	0x00000e50


	//   ....[1]....
        /*0098*/ 	.word	0x00000ea0


	//----- nvinfo : EIATTR_REQNTID
	.align		4
.L_28:
        /*009c*/ 	.byte	0x04, 0x10
        /*009e*/ 	.short	(.L_30 - .L_29)
.L_29:
        /*00a0*/ 	.word	0x00000100
        /*00a4*/ 	.word	0x00000001
        /*00a8*/ 	.word	0x00000001


	//----- nvinfo : EIATTR_CBANK_PARAM_SIZE
	.align		4
.L_30:
        /*00ac*/ 	.byte	0x03, 0x19
        /*00ae*/ 	.short	0x0038


	//----- nvinfo : EIATTR_PARAM_CBANK
	.align		4
        /*00b0*/ 	.byte	0x04, 0x0a
        /*00b2*/ 	.short	(.L_32 - .L_31)
	.align		4
.L_31:
        /*00b4*/ 	.word	index@(.nv.constant0.triton_poi_fused__native_batch_norm_legit_leaky_relu_10)
        /*00b8*/ 	.short	0x0210
        /*00ba*/ 	.short	0x0038


	//----- nvinfo : EIATTR_SW_WAR
	.align		4
.L_32:
        /*00bc*/ 	.byte	0x04, 0x36
        /*00be*/ 	.short	(.L_34 - .L_33)
.L_33:
        /*00c0*/ 	.word	0x00000008
.L_34:


//--------------------- .nv.callgraph             --------------------------
	.section	.nv.callgraph,"",@"SHT_CUDA_CALLGRAPH"
	.align	4
	.sectionentsize	8
	.align		4
        /*0000*/ 	.word	0x00000000
	.align		4
        /*0004*/ 	.word	0xffffffff
	.align		4
        /*0008*/ 	.word	0x00000000
	.align		4
        /*000c*/ 	.word	0xfffffffe
	.align		4
        /*0010*/ 	.word	0x00000000
	.align		4
        /*0014*/ 	.word	0xfffffffd
	.align		4
        /*0018*/ 	.word	0x00000000
	.align		4
        /*001c*/ 	.word	0xfffffffc


//--------------------- .nv.constant4             --------------------------
	.section	.nv.constant4,"a",@progbits
	.align	8
	.align		8
.nv.constant4:
        /*0000*/ 	.dword	_$_str


//--------------------- .text.triton_poi_fused__native_batch_norm_legit_leaky_relu_10 --------------------------
	.section	.text.triton_poi_fused__native_batch_norm_legit_leaky_relu_10,"ax",@progbits
	.sectionflags	@"SHF_BARRIERS=1"
	.align	128
        .global         triton_poi_fused__native_batch_norm_legit_leaky_relu_10
        .type           triton_poi_fused__native_batch_norm_legit_leaky_relu_10,@function
        .size           triton_poi_fused__native_batch_norm_legit_leaky_relu_10,(.L_x_1 - triton_poi_fused__native_batch_norm_legit_leaky_relu_10)
        .other          triton_poi_fused__native_batch_norm_legit_leaky_relu_10,@"STO_CUDA_ENTRY STV_DEFAULT"
triton_poi_fused__native_batch_norm_legit_leaky_relu_10:
.text.triton_poi_fused__native_batch_norm_legit_leaky_relu_10:
[----:B------:R-:W0:Y:S01]  /*0000*/  LDC R1, c[0x0][0x28] ;  /* 0x00000a00ff017b82 */ /* 0x000e220000000800 */
[----:B------:R-:W1:Y:S07]  /*0010*/  S2R R4, SR_TID.X ;  /* 0x0000000000047919 */ /* 0x000e6e0000002100 */
[----:B------:R-:W2:Y:S01]  /*0020*/  LDC.64 R16, c[0x0][0x218] ;  /* 0x00008600ff107b82 */ /* 0x000ea20000000a00 */
[----:B------:R-:W-:Y:S02]  /*0030*/  CS2R R12, SRZ ;  /* 0x00000000000c7805 */ /* 0x000fe4000001ff00 */
[----:B------:R-:W-:Y:S01]  /*0040*/  CS2R R14, SRZ ;  /* 0x00000000000e7805 */ /* 0x000fe2000001ff00 */
[----:B------:R-:W3:Y:S01]  /*0050*/  S2R R3, SR_CTAID.X ;  /* 0x0000000000037919 */ /* 0x000ee20000002500 */
[----:B------:R-:W-:Y:S01]  /*0060*/  ULDC.64 UR6, c[0x0][0x208] ;  /* 0x0000820000067ab9 */ /* 0x000fe20000000a00 */
[----:B------:R-:W-:Y:S01]  /*0070*/  CS2R R10, SRZ ;  /* 0x00000000000a7805 */ /* 0x000fe2000001ff00 */
[----:B------:R-:W4:Y:S01]  /*0080*/  S2R R33, SR_CTAID.Y ;  /* 0x0000000000217919 */ /* 0x000f220000002600 */
[----:B------:R-:W5:Y:S01]  /*0090*/  LDC.64 R34, c[0x0][0x210] ;  /* 0x00008400ff227b82 */ /* 0x000f620000000a00 */
[----:B-1----:R-:W-:Y:S01]  /*00a0*/  IMAD.SHL.U32 R0, R4, 0x4, RZ ;  /* 0x0000000404007824 */ /* 0x002fe200078e00ff */
[----:B------:R-:W-:-:S02]  /*00b0*/  SHF.R.U32.HI R5, RZ, 0x4, R4 ;  /* 0x00000004ff057819 */ /* 0x000fc40000011604 */
[----:B---3--:R-:W-:-:S04]  /*00c0*/  SHF.L.U32 R3, R3, 0x6, RZ ;  /* 0x0000000603037819 */ /* 0x008fc800000006ff */
[----:B------:R-:W-:Y:S01]  /*00d0*/  LOP3.LUT R29, R3, 0x3c, R0, 0xf8, !PT ;  /* 0x0000003c031d7812 */ /* 0x000fe200078ef800 */
[----:B----4-:R-:W-:-:S03]  /*00e0*/  IMAD.SHL.U32 R33, R33, 0x40, RZ ;  /* 0x0000004021217824 */ /* 0x010fc600078e00ff */
[C---:B------:R-:W-:Y:S01]  /*00f0*/  ISETP.GE.AND P0, PT, R29.reuse, 0x400, PT ;  /* 0x000004001d00780c */ /* 0x040fe20003f06270 */
[----:B--2---:R-:W-:Y:S01]  /*0100*/  IMAD.WIDE R30, R29, 0x4, R16 ;  /* 0x000000041d1e7825 */ /* 0x004fe200078e0210 */
[----:B------:R-:W-:-:S04]  /*0110*/  SHF.R.S32.HI R2, RZ, 0x1f, R29 ;  /* 0x0000001fff027819 */ /* 0x000fc8000001141d */
[----:B------:R-:W-:-:S04]  /*0120*/  LEA.HI R2, R2, R29, RZ, 0x8 ;  /* 0x0000001d02027211 */ /* 0x000fc800078f40ff */
[C---:B------:R-:W-:Y:S02]  /*0130*/  SHF.L.U32 R4, R2.reuse, 0xa, RZ ;  /* 0x0000000a02047819 */ /* 0x040fe400000006ff */
[----:B------:R-:W-:Y:S01]  /*0140*/  LOP3.LUT R32, R2, 0xffffff00, RZ, 0xc0, !PT ;  /* 0xffffff0002207812 */ /* 0x000fe200078ec0ff */
[----:B------:R1:W2:Y:S01]  /*0150*/  @!P0 LDG.E.EL.128 R12, desc[UR6][R30.64] ;  /* 0x000000061e0c8981 */ /* 0x0002a2000c2e1d00 */
[----:B------:R-:W-:Y:S02]  /*0160*/  SGXT.U32 R2, R5, 0x4 ;  /* 0x000000040502781a */ /* 0x000fe40000000000 */
[----:B------:R-:W-:Y:S02]  /*0170*/  LOP3.LUT R5, R4, 0xfffc0000, RZ, 0xc0, !PT ;  /* 0xfffc000004057812 */ /* 0x000fe400078ec0ff */
[----:B------:R-:W-:Y:S02]  /*0180*/  IADD3 R32, R29, -R32, RZ ;  /* 0x800000201d207210 */ /* 0x000fe40007ffe0ff */
[----:B------:R-:W-:-:S02]  /*0190*/  LOP3.LUT R4, R33, R2, RZ, 0xfc, !PT ;  /* 0x0000000221047212 */ /* 0x000fc400078efcff */
[----:B------:R-:W-:Y:S01]  /*01a0*/  LOP3.LUT R6, R33, 0x20, R2, 0xfe, !PT ;  /* 0x0000002021067812 */ /* 0x000fe200078efe02 */
[----:B-1----:R-:W1:Y:S01]  /*01b0*/  LDC.64 R30, c[0x0][0x220] ;  /* 0x00008800ff1e7b82 */ /* 0x002e620000000a00 */
[----:B------:R-:W-:Y:S01]  /*01c0*/  IMAD.IADD R8, R5, 0x1, R32 ;  /* 0x0000000105087824 */ /* 0x000fe200078e0220 */
[----:B------:R-:W-:Y:S02]  /*01d0*/  LOP3.LUT R5, R33, 0x10, R2, 0xfe, !PT ;  /* 0x0000001021057812 */ /* 0x000fe400078efe02 */
[----:B------:R-:W-:Y:S02]  /*01e0*/  LOP3.LUT R7, R33, 0x30, R2, 0xfe, !PT ;  /* 0x0000003021077812 */ /* 0x000fe400078efe02 */
[-C--:B------:R-:W-:Y:S01]  /*01f0*/  LEA R25, R4, R8.reuse, 0x8 ;  /* 0x0000000804197211 */ /* 0x080fe200078e40ff */
[----:B------:R-:W-:Y:S01]  /*0200*/  IMAD R27, R5, 0x100, R8 ;  /* 0x00000100051b7824 */ /* 0x000fe200078e0208 */
[----:B------:R-:W-:Y:S02]  /*0210*/  LEA R37, R6, R8, 0x8 ;  /* 0x0000000806257211 */ /* 0x000fe400078e40ff */
[----:B------:R-:W-:-:S02]  /*0220*/  CS2R R4, SRZ ;  /* 0x0000000000047805 */ /* 0x000fc4000001ff00 */
[----:B------:R-:W-:Y:S01]  /*0230*/  LEA R19, R7, R8, 0x8 ;  /* 0x0000000807137211 */ /* 0x000fe200078e40ff */
[--C-:B-----5:R-:W-:Y:S01]  /*0240*/  IMAD.WIDE R24, R25, 0x4, R34.reuse ;  /* 0x0000000419187825 */ /* 0x120fe200078e0222 */
[----:B------:R-:W-:Y:S02]  /*0250*/  CS2R R6, SRZ ;  /* 0x0000000000067805 */ /* 0x000fe4000001ff00 */
[----:B------:R-:W-:Y:S01]  /*0260*/  CS2R R8, SRZ ;  /* 0x0000000000087805 */ /* 0x000fe2000001ff00 */
[--C-:B------:R-:W-:Y:S01]  /*0270*/  IMAD.WIDE R26, R27, 0x4, R34.reuse ;  /* 0x000000041b1a7825 */ /* 0x100fe200078e0222 */
[----:B------:R-:W-:Y:S02]  /*0280*/  CS2R R16, SRZ ;  /* 0x0000000000107805 */ /* 0x000fe4000001ff00 */
[----:B------:R-:W-:Y:S02]  /*0290*/  CS2R R20, SRZ ;  /* 0x0000000000147805 */ /* 0x000fe4000001ff00 */
[----:B------:R-:W-:Y:S01]  /*02a0*/  CS2R R22, SRZ ;  /* 0x0000000000167805 */ /* 0x000fe2000001ff00 */
[--C-:B------:R-:W-:Y:S01]  /*02b0*/  IMAD.WIDE R36, R37, 0x4, R34.reuse ;  /* 0x0000000425247825 */ /* 0x100fe200078e0222 */
[----:B------:R3:W2:Y:S03]  /*02c0*/  @!P0 LDG.E.128 R4, desc[UR6][R24.64] ;  /* 0x0000000618048981 */ /* 0x0006a6000c1e1d00 */
[----:B------:R-:W-:Y:S01]  /*02d0*/  IMAD.WIDE R34, R19, 0x4, R34 ;  /* 0x0000000413227825 */ /* 0x000fe200078e0222 */
[----:B------:R-:W-:Y:S01]  /*02e0*/  CS2R R18, SRZ ;  /* 0x0000000000127805 */ /* 0x000fe2000001ff00 */
[----:B------:R4:W5:Y:S04]  /*02f0*/  @!P0 LDG.E.128 R8, desc[UR6][R26.64] ;  /* 0x000000061a088981 */ /* 0x000968000c1e1d00 */
[----:B------:R1:W5:Y:S01]  /*0300*/  @!P0 LDG.E.128 R20, desc[UR6][R34.64] ;  /* 0x0000000622148981 */ /* 0x000362000c1e1d00 */
[----:B---3--:R-:W-:-:S03]  /*0310*/  CS2R R24, SRZ ;  /* 0x0000000000187805 */ /* 0x008fc6000001ff00 */
[----:B------:R3:W5:Y:S01]  /*0320*/  @!P0 LDG.E.128 R16, desc[UR6][R36.64] ;  /* 0x0000000624108981 */ /* 0x000762000c1e1d00 */
[----:B----4-:R-:W-:Y:S01]  /*0330*/  CS2R R26, SRZ ;  /* 0x00000000001a7805 */ /* 0x010fe2000001ff00 */
[C---:B-1----:R-:W-:Y:S01]  /*0340*/  IMAD.WIDE R34, R29.reuse, 0x4, R30 ;  /* 0x000000041d227825 */ /* 0x042fe200078e021e */
[----:B---3--:R-:W1:Y:S04]  /*0350*/  LDC.64 R36, c[0x0][0x228] ;  /* 0x00008a00ff247b82 */ /* 0x008e680000000a00 */
[----:B------:R3:W4:Y:S04]  /*0360*/  @!P0 LDG.E.EL.128 R24, desc[UR6][R34.64] ;  /* 0x0000000622188981 */ /* 0x000728000c2e1d00 */
[----:B---3--:R-:W3:Y:S01]  /*0370*/  LDC.64 R34, c[0x0][0x230] ;  /* 0x00008c00ff227b82 */ /* 0x008ee20000000a00 */
[----:B------:R-:W-:Y:S01]  /*0380*/  CS2R R30, SRZ ;  /* 0x00000000001e7805 */ /* 0x000fe2000001ff00 */
[----:B-1----:R-:W-:Y:S01]  /*0390*/  IMAD.WIDE R36, R29, 0x4, R36 ;  /* 0x000000041d247825 */ /* 0x002fe200078e0224 */
[----:B------:R-:W-:-:S06]  /*03a0*/  CS2R R28, SRZ ;  /* 0x00000000001c7805 */ /* 0x000fcc000001ff00 */
[----:B------:R1:W4:Y:S01]  /*03b0*/  @!P0 LDG.E.EL.128 R28, desc[UR6][R36.64] ;  /* 0x00000006241c8981 */ /* 0x000322000c2e1d00 */
[----:B---3--:R-:W-:-:S04]  /*03c0*/  IMAD.WIDE R34, R32, 0x4, R34 ;  /* 0x0000000420227825 */ /* 0x008fc800078e0222 */
[C---:B--2---:R-:W-:Y:S01]  /*03d0*/  FADD R4, -R12.reuse, R4 ;  /* 0x000000040c047221 */ /* 0x044fe20000000100 */
[C---:B------:R-:W-:Y:S01]  /*03e0*/  FADD R5, -R13.reuse, R5 ;  /* 0x000000050d057221 */ /* 0x040fe20000000100 */
[C---:B-----5:R-:W-:Y:S01]  /*03f0*/  FADD R8, -R12.reuse, R8 ;  /* 0x000000080c087221 */ /* 0x060fe20000000100 */
[C---:B------:R-:W-:Y:S01]  /*0400*/  FADD R20, -R12.reuse, R20 ;  /* 0x000000140c147221 */ /* 0x040fe20000000100 */
[C---:B------:R-:W-:Y:S01]  /*0410*/  FADD R21, -R13.reuse, R21 ;  /* 0x000000150d157221 */ /* 0x040fe20000000100 */
[----:B------:R-:W-:Y:S01]  /*0420*/  FADD R16, -R12, R16 ;  /* 0x000000100c107221 */ /* 0x000fe20000000100 */
[C---:B------:R-:W-:Y:S01]  /*0430*/  FADD R12, -R13.reuse, R9 ;  /* 0x000000090d0c7221 */ /* 0x040fe20000000100 */
[----:B------:R-:W-:Y:S01]  /*0440*/  FADD R17, -R13, R17 ;  /* 0x000000110d117221 */ /* 0x000fe20000000100 */
[----:B------:R-:W-:-:S04]  /*0450*/  IMAD.MOV.U32 R13, RZ, RZ, 0x3a800000 ;  /* 0x3a800000ff0d7424 */ /* 0x000fc800078e00ff */
[----:B----4-:R-:W-:-:S06]  /*0460*/  FFMA R9, R24, R13, 9.9999997473787516356e-06 ;  /* 0x3727c5ac18097423 */ /* 0x010fcc000000000d */
[----:B------:R-:W1:Y:S01]  /*0470*/  MUFU.RSQ R9, R9 ;  /* 0x0000000900097308 */ /* 0x000e620000001400 */
[C---:B------:R-:W-:Y:S01]  /*0480*/  FADD R6, -R14.reuse, R6 ;  /* 0x000000060e067221 */ /* 0x040fe20000000100 */
[C---:B------:R-:W-:Y:S01]  /*0490*/  FADD R24, -R14.reuse, R10 ;  /* 0x0000000a0e187221 */ /* 0x040fe20000000100 */
[C---:B------:R-:W-:Y:S01]  /*04a0*/  FADD R18, -R14.reuse, R18 ;  /* 0x000000120e127221 */ /* 0x040fe20000000100 */
[----:B------:R-:W-:Y:S01]  /*04b0*/  FADD R22, -R14, R22 ;  /* 0x000000160e167221 */ /* 0x000fe20000000100 */
[C---:B------:R-:W-:Y:S01]  /*04c0*/  FADD R7, -R15.reuse, R7 ;  /* 0x000000070f077221 */ /* 0x040fe20000000100 */
[C---:B------:R-:W-:Y:S01]  /*04d0*/  FADD R14, -R15.reuse, R11 ;  /* 0x0000000b0f0e7221 */ /* 0x040fe20000000100 */
[C---:B------:R-:W-:Y:S01]  /*04e0*/  FADD R19, -R15.reuse, R19 ;  /* 0x000000130f137221 */ /* 0x040fe20000000100 */
[----:B------:R-:W-:Y:S01]  /*04f0*/  FADD R23, -R15, R23 ;  /* 0x000000170f177221 */ /* 0x000fe20000000100 */
[----:B------:R-:W-:Y:S01]  /*0500*/  CS2R R10, SRZ ;  /* 0x00000000000a7805 */ /* 0x000fe2000001ff00 */
[C---:B-1----:R-:W-:Y:S01]  /*0510*/  FMUL R37, R9.reuse, R16 ;  /* 0x0000001009257220 */ /* 0x042fe20000400000 */
[C---:B------:R-:W-:Y:S01]  /*0520*/  FMUL R15, R9.reuse, R20 ;  /* 0x00000014090f7220 */ /* 0x040fe20000400000 */
[C---:B------:R-:W-:Y:S01]  /*0530*/  FMUL R16, R9.reuse, R8 ;  /* 0x0000000809107220 */ /* 0x040fe20000400000 */
[----:B------:R-:W-:Y:S01]  /*0540*/  FMUL R4, R9, R4 ;  /* 0x0000000409047220 */ /* 0x000fe20000400000 */
[----:B------:R-:W-:-:S06]  /*0550*/  CS2R R8, SRZ ;  /* 0x0000000000087805 */ /* 0x000fcc000001ff00 */
[----:B------:R1:W2:Y:S01]  /*0560*/  @!P0 LDG.E.EL.128 R8, desc[UR6][R34.64] ;  /* 0x0000000622088981 */ /* 0x0002a2000c2e1d00 */
[----:B------:R-:W3:Y:S01]  /*0570*/  S2R R20, SR_TID.X ;  /* 0x0000000000147919 */ /* 0x000ee20000002100 */
[----:B------:R-:W4:Y:S01]  /*0580*/  S2UR UR5, SR_CgaCtaId ;  /* 0x00000000000579c3 */ /* 0x000f220000008800 */
[----:B------:R-:W-:-:S04]  /*0590*/  FFMA R27, R27, R13, 9.9999997473787516356e-06 ;  /* 0x3727c5ac1b1b7423 */ /* 0x000fc8000000000d */
[----:B------:R-:W1:Y:S01]  /*05a0*/  MUFU.RSQ R32, R27 ;  /* 0x0000001b00207308 */ /* 0x000e620000001400 */
[----:B------:R-:W-:Y:S01]  /*05b0*/  FFMA R25, R25, R13, 9.9999997473787516356e-06 ;  /* 0x3727c5ac19197423 */ /* 0x000fe2000000000d */
[----:B------:R-:W-:Y:S01]  /*05c0*/  UMOV UR4, 0x400 ;  /* 0x0000040000047882 */ /* 0x000fe20000000000 */
[C---:B-1----:R-:W-:Y:S01]  /*05d0*/  FMUL R34, R32.reuse, R19 ;  /* 0x0000001320227220 */ /* 0x042fe20000400000 */
[----:B------:R-:W-:Y:S01]  /*05e0*/  FMUL R14, R32, R14 ;  /* 0x0000000e200e7220 */ /* 0x000fe20000400000 */
[----:B----4-:R-:W-:Y:S01]  /*05f0*/  UPRMT UR4, UR5, 0x654, UR4 ;  /* 0x0000065405047896 */ /* 0x010fe20008000004 */
[-CC-:B--2---:R-:W-:Y:S01]  /*0600*/  FFMA R4, R4, R28.reuse, R8.reuse ;  /* 0x0000001c04047223 */ /* 0x184fe20000000008 */
[-CC-:B------:R-:W-:Y:S01]  /*0610*/  FFMA R16, R16, R28.reuse, R8.reuse ;  /* 0x0000001c10107223 */ /* 0x180fe20000000008 */
[-CC-:B------:R-:W-:Y:S01]  /*0620*/  FFMA R37, R37, R28.reuse, R8.reuse ;  /* 0x0000001c25257223 */ /* 0x180fe20000000008 */
[----:B------:R-:W-:Y:S01]  /*0630*/  FFMA R8, R15, R28, R8 ;  /* 0x0000001c0f087223 */ /* 0x000fe20000000008 */
[----:B------:R-:W-:Y:S01]  /*0640*/  FFMA R15, R26, R13, 9.9999997473787516356e-06 ;  /* 0x3727c5ac1a0f7423 */ /* 0x000fe2000000000d */
[----:B---3--:R-:W-:Y:S01]  /*0650*/  SHF.L.U32 R13, R20, 0x8, RZ ;  /* 0x00000008140d7819 */ /* 0x008fe200000006ff */
[----:B------:R1:W2:Y:S01]  /*0660*/  MUFU.RSQ R26, R25 ;  /* 0x00000019001a7308 */ /* 0x0002a20000001400 */
[----:B------:R-:W-:-:S02]  /*0670*/  FMUL R28, R32, R23 ;  /* 0x00000017201c7220 */ /* 0x000fc40000400000 */
[----:B------:R-:W-:Y:S01]  /*0680*/  LOP3.LUT R13, R13, 0xf00, RZ, 0xc0, !PT ;  /* 0x00000f000d0d7812 */ /* 0x000fe200078ec0ff */
[----:B------:R-:W-:-:S04]  /*0690*/  FMUL R32, R32, R7 ;  /* 0x0000000720207220 */ /* 0x000fc80000400000 */
[----:B------:R-:W3:Y:S01]  /*06a0*/  MUFU.RSQ R15, R15 ;  /* 0x0000000f000f7308 */ /* 0x000ee20000001400 */
[C---:B------:R-:W-:Y:S02]  /*06b0*/  LOP3.LUT R7, R13.reuse, 0x40, RZ, 0xfc, !PT ;  /* 0x000000400d077812 */ /* 0x040fe400078efcff */
[C---:B------:R-:W-:Y:S02]  /*06c0*/  LOP3.LUT R23, R13.reuse, 0x80, RZ, 0xfc, !PT ;  /* 0x000000800d177812 */ /* 0x040fe400078efcff */
[C---:B-1----:R-:W-:Y:S02]  /*06d0*/  LOP3.LUT R25, R13.reuse, 0xc0, RZ, 0xfc, !PT ;  /* 0x000000c00d197812 */ /* 0x042fe400078efcff */
[C---:B------:R-:W-:Y:S02]  /*06e0*/  LOP3.LUT R19, R13.reuse, R2, RZ, 0xfc, !PT ;  /* 0x000000020d137212 */ /* 0x040fe400078efcff */
[----:B------:R-:W-:Y:S02]  /*06f0*/  LEA.HI R36, R13, UR4, RZ, 0x1e ;  /* 0x000000040d247c11 */ /* 0x000fe4000f8ff0ff */
[----:B------:R-:W-:-:S02]  /*0700*/  LEA.HI R7, R7, UR4, RZ, 0x1e ;  /* 0x0000000407077c11 */ /* 0x000fc4000f8ff0ff */
[----:B------:R-:W-:Y:S02]  /*0710*/  LEA.HI R23, R23, UR4, RZ, 0x1e ;  /* 0x0000000417177c11 */ /* 0x000fe4000f8ff0ff */
[----:B------:R-:W-:Y:S01]  /*0720*/  LEA.HI R25, R25, UR4, RZ, 0x1e ;  /* 0x0000000419197c11 */ /* 0x000fe2000f8ff0ff */
[C---:B--2---:R-:W-:Y:S01]  /*0730*/  FMUL R17, R26.reuse, R17 ;  /* 0x000000111a117220 */ /* 0x044fe20000400000 */
[C---:B------:R-:W-:Y:S01]  /*0740*/  LEA R13, R19.reuse, R36, 0x2 ;  /* 0x00000024130d7211 */ /* 0x040fe200078e10ff */
[C---:B------:R-:W-:Y:S01]  /*0750*/  FMUL R36, R26.reuse, R21 ;  /* 0x000000151a247220 */ /* 0x040fe20000400000 */
[C---:B------:R-:W-:Y:S01]  /*0760*/  FMUL R12, R26.reuse, R12 ;  /* 0x0000000c1a0c7220 */ /* 0x040fe20000400000 */
[C---:B------:R-:W-:Y:S01]  /*0770*/  IMAD R7, R19.reuse, 0x4, R7 ;  /* 0x0000000413077824 */ /* 0x040fe200078e0207 */
[C---:B------:R-:W-:Y:S01]  /*0780*/  LEA R23, R19.reuse, R23, 0x2 ;  /* 0x0000001713177211 */ /* 0x040fe200078e10ff */
[----:B------:R-:W-:Y:S01]  /*0790*/  FMUL R26, R26, R5 ;  /* 0x000000051a1a7220 */ /* 0x000fe20000400000 */
[----:B------:R-:W-:Y:S01]  /*07a0*/  LEA R19, R19, R25, 0x2 ;  /* 0x0000001913137211 */ /* 0x000fe200078e10ff */
[C---:B---3--:R-:W-:Y:S01]  /*07b0*/  FMUL R5, R15.reuse, R22 ;  /* 0x000000160f057220 */ /* 0x048fe20000400000 */
[C---:B------:R-:W-:Y:S01]  /*07c0*/  FMUL R21, R15.reuse, R18 ;  /* 0x000000120f157220 */ /* 0x040fe20000400000 */
[C---:B------:R-:W-:Y:S01]  /*07d0*/  FMUL R25, R15.reuse, R24 ;  /* 0x000000180f197220 */ /* 0x040fe20000400000 */
[----:B------:R-:W-:Y:S01]  /*07e0*/  FMUL R15, R15, R6 ;  /* 0x000000060f0f7220 */ /* 0x000fe20000400000 */
[-CC-:B------:R-:W-:Y:S01]  /*07f0*/  FFMA R6, R26, R29.reuse, R9.reuse ;  /* 0x0000001d1a067223 */ /* 0x180fe20000000009 */
[----:B------:R-:W-:Y:S01]  /*0800*/  FFMA R18, R12, R29, R9 ;  /* 0x0000001d0c127223 */ /* 0x000fe20000000009 */
[----:B------:R-:W-:-:S03]  /*0810*/  FSETP.GT.AND P3, PT, R4, RZ, PT ;  /* 0x000000ff0400720b */ /* 0x000fc60003f64000 */
[----:B------:R-:W-:Y:S02]  /*0820*/  FSETP.GT.AND P2, PT, R6, RZ, PT ;  /* 0x000000ff0600720b */ /* 0x000fe40003f44000 */
[----:B------:R-:W-:Y:S01]  /*0830*/  FSETP.GT.AND P1, PT, R18, RZ, PT ;  /* 0x000000ff1200720b */ /* 0x000fe20003f24000 */
[-CC-:B------:R-:W-:Y:S01]  /*0840*/  FFMA R32, R32, R31.reuse, R11.reuse ;  /* 0x0000001f20207223 */ /* 0x180fe2000000000b */
[-CC-:B------:R-:W-:Y:S01]  /*0850*/  FFMA R22, R15, R30.reuse, R10.reuse ;  /* 0x0000001e0f167223 */ /* 0x180fe2000000000a */
[----:B------:R-:W-:Y:S01]  /*0860*/  FFMA R24, R25, R30, R10 ;  /* 0x0000001e19187223 */ /* 0x000fe2000000000a */
[----:B------:R-:W-:Y:S02]  /*0870*/  FFMA R14, R14, R31, R11 ;  /* 0x0000001f0e0e7223 */ /* 0x000fe4000000000b */
[----:B------:R-:W-:Y:S02]  /*0880*/  FSETP.GT.AND P5, PT, R32, RZ, PT ;  /* 0x000000ff2000720b */ /* 0x000fe40003fa4000 */
[----:B------:R-:W-:-:S03]  /*0890*/  FSETP.GT.AND P6, PT, R22, RZ, PT ;  /* 0x000000ff1600720b */ /* 0x000fc60003fc4000 */
[----:B------:R-:W-:Y:S01]  /*08a0*/  @!P2 FMUL R6, R6, 0.20000000298023223877 ;  /* 0x3e4ccccd0606a820 */ /* 0x000fe20000400000 */
[----:B------:R-:W-:Y:S01]  /*08b0*/  FSETP.GT.AND P2, PT, R24, RZ, PT ;  /* 0x000000ff1800720b */ /* 0x000fe20003f44000 */
[----:B------:R-:W-:Y:S01]  /*08c0*/  @!P3 FMUL R4, R4, 0.20000000298023223877 ;  /* 0x3e4ccccd0404b820 */ /* 0x000fe20000400000 */
[----:B------:R-:W-:Y:S01]  /*08d0*/  FSETP.GT.AND P0, PT, R16, RZ, PT ;  /* 0x000000ff1000720b */ /* 0x000fe20003f04000 */
[----:B------:R-:W-:Y:S01]  /*08e0*/  @!P1 FMUL R18, R18, 0.20000000298023223877 ;  /* 0x3e4ccccd12129820 */ /* 0x000fe20000400000 */
[----:B------:R-:W-:Y:S02]  /*08f0*/  FSETP.GT.AND P3, PT, R14, RZ, PT ;  /* 0x000000ff0e00720b */ /* 0x000fe40003f64000 */
[----:B------:R-:W-:Y:S01]  /*0900*/  FSETP.GT.AND P1, PT, R8, RZ, PT ;  /* 0x000000ff0800720b */ /* 0x000fe20003f24000 */
[----:B------:R-:W-:Y:S01]  /*0910*/  FFMA R12, R17, R29, R9 ;  /* 0x0000001d110c7223 */ /* 0x000fe20000000009 */
[-CC-:B------:R-:W-:Y:S01]  /*0920*/  FFMA R26, R21, R30.reuse, R10.reuse ;  /* 0x0000001e151a7223 */ /* 0x180fe2000000000a */
[----:B------:R-:W-:Y:S01]  /*0930*/  FFMA R34, R34, R31, R11 ;  /* 0x0000001f22227223 */ /* 0x000fe2000000000b */
[----:B------:R-:W-:Y:S01]  /*0940*/  FFMA R36, R36, R29, R9 ;  /* 0x0000001d24247223 */ /* 0x000fe20000000009 */
[----:B------:R-:W-:Y:S01]  /*0950*/  FSETP.GT.AND P4, PT, R37, RZ, PT ;  /* 0x000000ff2500720b */ /* 0x000fe20003f84000 */
[----:B------:R-:W-:Y:S01]  /*0960*/  @!P5 FMUL R32, R32, 0.20000000298023223877 ;  /* 0x3e4ccccd2020d820 */ /* 0x000fe20000400000 */
[----:B------:R-:W-:Y:S01]  /*0970*/  FFMA R30, R5, R30, R10 ;  /* 0x0000001e051e7223 */ /* 0x000fe2000000000a */
[----:B------:R-:W-:Y:S01]  /*0980*/  FSETP.GT.AND P5, PT, R12, RZ, PT ;  /* 0x000000ff0c00720b */ /* 0x000fe20003fa4000 */
[----:B------:R-:W-:Y:S01]  /*0990*/  @!P6 FMUL R22, R22, 0.20000000298023223877 ;  /* 0x3e4ccccd1616e820 */ /* 0x000fe20000400000 */
[----:B------:R-:W-:Y:S01]  /*09a0*/  FFMA R28, R28, R31, R11 ;  /* 0x0000001f1c1c7223 */ /* 0x000fe2000000000b */
[----:B------:R-:W-:Y:S01]  /*09b0*/  FSETP.GT.AND P6, PT, R26, RZ, PT ;  /* 0x000000ff1a00720b */ /* 0x000fe20003fc4000 */
[----:B------:R-:W-:Y:S01]  /*09c0*/  @!P2 FMUL R24, R24, 0.20000000298023223877 ;  /* 0x3e4ccccd1818a820 */ /* 0x000fe20000400000 */
[----:B------:R-:W-:Y:S01]  /*09d0*/  FSETP.GT.AND P2, PT, R34, RZ, PT ;  /* 0x000000ff2200720b */ /* 0x000fe20003f44000 */
[----:B------:R-:W-:Y:S01]  /*09e0*/  @!P0 FMUL R16, R16, 0.20000000298023223877 ;  /* 0x3e4ccccd10108820 */ /* 0x000fe20000400000 */
[----:B------:R-:W-:Y:S01]  /*09f0*/  @!P3 FMUL R14, R14, 0.20000000298023223877 ;  /* 0x3e4ccccd0e0eb820 */ /* 0x000fe20000400000 */
[----:B------:R-:W-:Y:S01]  /*0a00*/  FSETP.GT.AND P0, PT, R36, RZ, PT ;  /* 0x000000ff2400720b */ /* 0x000fe20003f04000 */
[----:B------:R-:W-:Y:S01]  /*0a10*/  @!P1 FMUL R8, R8, 0.20000000298023223877 ;  /* 0x3e4ccccd08089820 */ /* 0x000fe20000400000 */
[----:B------:R-:W-:-:S02]  /*0a20*/  FSETP.GT.AND P3, PT, R30, RZ, PT ;  /* 0x000000ff1e00720b */ /* 0x000fc40003f64000 */
[----:B------:R-:W-:Y:S01]  /*0a30*/  FSETP.GT.AND P1, PT, R28, RZ, PT ;  /* 0x000000ff1c00720b */ /* 0x000fe20003f24000 */
[----:B------:R-:W-:Y:S01]  /*0a40*/  STS [R13], R4 ;  /* 0x000000040d007388 */ /* 0x000fe20000000800 */
[----:B------:R-:W-:-:S03]  /*0a50*/  @!P4 FMUL R37, R37, 0.20000000298023223877 ;  /* 0x3e4ccccd2525c820 */ /* 0x000fc60000400000 */
[----:B------:R-:W-:Y:S01]  /*0a60*/  STS [R7+0x100], R6 ;  /* 0x0001000607007388 */ /* 0x000fe20000000800 */
[----:B------:R-:W-:-:S03]  /*0a70*/  @!P5 FMUL R12, R12, 0.20000000298023223877 ;  /* 0x3e4ccccd0c0cd820 */ /* 0x000fc60000400000 */
[----:B------:R-:W-:Y:S01]  /*0a80*/  STS [R23+0x200], R22 ;  /* 0x0002001617007388 */ /* 0x000fe20000000800 */
[----:B------:R-:W-:-:S03]  /*0a90*/  @!P6 FMUL R26, R26, 0.20000000298023223877 ;  /* 0x3e4ccccd1a1ae820 */ /* 0x000fc60000400000 */
[----:B------:R-:W-:Y:S01]  /*0aa0*/  STS [R19+0x300], R32 ;  /* 0x0003002013007388 */ /* 0x000fe20000000800 */
[----:B------:R-:W-:-:S03]  /*0ab0*/  @!P2 FMUL R34, R34, 0.20000000298023223877 ;  /* 0x3e4ccccd2222a820 */ /* 0x000fc60000400000 */
[----:B------:R1:W-:Y:S01]  /*0ac0*/  STS [R13+0x40], R16 ;  /* 0x000040100d007388 */ /* 0x0003e20000000800 */
[----:B------:R-:W-:-:S03]  /*0ad0*/  @!P0 FMUL R36, R36, 0.20000000298023223877 ;  /* 0x3e4ccccd24248820 */ /* 0x000fc60000400000 */
[----:B------:R-:W-:Y:S01]  /*0ae0*/  STS [R7+0x140], R18 ;  /* 0x0001401207007388 */ /* 0x000fe20000000800 */
[----:B------:R-:W-:-:S03]  /*0af0*/  @!P3 FMUL R30, R30, 0.20000000298023223877 ;  /* 0x3e4ccccd1e1eb820 */ /* 0x000fc60000400000 */
[----:B------:R-:W-:Y:S01]  /*0b00*/  STS [R23+0x240], R24 ;  /* 0x0002401817007388 */ /* 0x000fe20000000800 */
[----:B------:R-:W-:-:S03]  /*0b10*/  @!P1 FMUL R28, R28, 0.20000000298023223877 ;  /* 0x3e4ccccd1c1c9820 */ /* 0x000fc60000400000 */
[----:B------:R-:W-:Y:S04]  /*0b20*/  STS [R19+0x340], R14 ;  /* 0x0003400e13007388 */ /* 0x000fe80000000800 */
[----:B------:R-:W-:Y:S04]  /*0b30*/  STS [R13+0x80], R37 ;  /* 0x000080250d007388 */ /* 0x000fe80000000800 */
[----:B------:R2:W-:Y:S04]  /*0b40*/  STS [R7+0x180], R12 ;  /* 0x0001800c07007388 */ /* 0x0005e80000000800 */
[----:B------:R-:W-:Y:S04]  /*0b50*/  STS [R23+0x280], R26 ;  /* 0x0002801a17007388 */ /* 0x000fe80000000800 */
[----:B------:R-:W-:Y:S01]  /*0b60*/  STS [R19+0x380], R34 ;  /* 0x0003802213007388 */ /* 0x000fe20000000800 */
[----:B-1----:R-:W-:-:S03]  /*0b70*/  LOP3.LUT R16, R0, 0x3fc, RZ, 0xc0, !PT ;  /* 0x000003fc00107812 */ /* 0x002fc600078ec0ff */
[----:B------:R-:W-:Y:S04]  /*0b80*/  STS [R13+0xc0], R8 ;  /* 0x0000c0080d007388 */ /* 0x000fe80000000800 */
[----:B------:R-:W-:Y:S04]  /*0b90*/  STS [R7+0x1c0], R36 ;  /* 0x0001c02407007388 */ /* 0x000fe80000000800 */
[----:B------:R1:W-:Y:S04]  /*0ba0*/  STS [R23+0x2c0], R30 ;  /* 0x0002c01e17007388 */ /* 0x0003e80000000800 */
[----:B------:R3:W-:Y:S01]  /*0bb0*/  STS [R19+0x3c0], R28 ;  /* 0x0003c01c13007388 */ /* 0x0007e20000000800 */
[----:B------:R-:W-:-:S02]  /*0bc0*/  LOP3.LUT R4, R16, 0x400, RZ, 0xfc, !PT ;  /* 0x0000040010047812 */ /* 0x000fc400078efcff */
[----:B------:R-:W-:Y:S02]  /*0bd0*/  LOP3.LUT R5, R16, 0x800, RZ, 0xfc, !PT ;  /* 0x0000080010057812 */ /* 0x000fe400078efcff */
[----:B------:R-:W-:Y:S02]  /*0be0*/  SHF.R.U32.HI R4, RZ, 0x2, R4 ;  /* 0x00000002ff047819 */ /* 0x000fe40000011604 */
[----:B------:R-:W-:Y:S02]  /*0bf0*/  SHF.R.U32.HI R5, RZ, 0x2, R5 ;  /* 0x00000002ff057819 */ /* 0x000fe40000011605 */
[----:B------:R-:W-:Y:S02]  /*0c00*/  LOP3.LUT R20, R20, 0xf0, RZ, 0xc0, !PT ;  /* 0x000000f014147812 */ /* 0x000fe400078ec0ff */
[----:B------:R-:W-:Y:S02]  /*0c10*/  LOP3.LUT R4, R4, 0x1f0, RZ, 0xc0, !PT ;  /* 0x000001f004047812 */ /* 0x000fe400078ec0ff */
[----:B------:R-:W-:Y:S01]  /*0c20*/  LOP3.LUT R6, R5, 0x2f0, RZ, 0xc0, !PT ;  /* 0x000002f005067812 */ /* 0x000fe200078ec0ff */
[----:B------:R-:W-:Y:S01]  /*0c30*/  VIADD R5, R20, UR4 ;  /* 0x0000000414057c36 */ /* 0x000fe20008000000 */
[----:B------:R-:W-:Y:S01]  /*0c40*/  IADD3 R9, R4, UR4, RZ ;  /* 0x0000000404097c10 */ /* 0x000fe2000fffe0ff */
[----:B------:R-:W4:Y:S01]  /*0c50*/  LDC.64 R20, c[0x0][0x238] ;  /* 0x00008e00ff147b82 */ /* 0x000f220000000a00 */
[----:B------:R-:W-:Y:S01]  /*0c60*/  IADD3 R11, R6, UR4, RZ ;  /* 0x00000004060b7c10 */ /* 0x000fe2000fffe0ff */
[----:B------:R-:W-:-:S06]  /*0c70*/  IMAD R5, R16, 0x4, R5 ;  /* 0x0000000410057824 */ /* 0x000fcc00078e0205 */
[----:B------:R-:W-:Y:S01]  /*0c80*/  BAR.SYNC.DEFER_BLOCKING 0x0 ;  /* 0x0000000000007b1d */ /* 0x000fe20000010000 */
[C---:B------:R-:W-:Y:S02]  /*0c90*/  LEA R9, R16.reuse, R9, 0x2 ;  /* 0x0000000910097211 */ /* 0x040fe400078e10ff */
[----:B--2---:R-:W-:-:S03]  /*0ca0*/  LEA R12, R16, R11, 0x2 ;  /* 0x0000000b100c7211 */ /* 0x004fc600078e10ff */
[----:B------:R-:W2:Y:S04]  /*0cb0*/  LDS.128 R4, [R5] ;  /* 0x0000000005047984 */ /* 0x000ea80000000c00 */
[----:B------:R-:W5:Y:S04]  /*0cc0*/  LDS.128 R8, [R9+0x1000] ;  /* 0x0010000009087984 */ /* 0x000f680000000c00 */
[----:B------:R-:W5:Y:S01]  /*0cd0*/  LDS.128 R12, [R12+0x2000] ;  /* 0x002000000c0c7984 */ /* 0x000f620000000c00 */
[----:B------:R-:W-:Y:S02]  /*0ce0*/  LOP3.LUT R18, R16, 0xc00, RZ, 0xfc, !PT ;  /* 0x00000c0010127812 */ /* 0x000fe400078efcff */
[----:B------:R-:W-:-:S02]  /*0cf0*/  LOP3.LUT R17, R3, 0x30, R2, 0xfe, !PT ;  /* 0x0000003003117812 */ /* 0x000fc400078efe02 */
[----:B------:R-:W-:Y:S02]  /*0d00*/  LOP3.LUT R25, R3, R2, RZ, 0xfc, !PT ;  /* 0x0000000203197212 */ /* 0x000fe400078efcff */
[----:B-1----:R-:W-:Y:S02]  /*0d10*/  LOP3.LUT R23, R3, 0x20, R2, 0xfe, !PT ;  /* 0x0000002003177812 */ /* 0x002fe400078efe02 */
[----:B------:R-:W-:Y:S02]  /*0d20*/  LOP3.LUT R3, R3, 0x10, R2, 0xfe, !PT ;  /* 0x0000001003037812 */ /* 0x000fe400078efe02 */
[----:B------:R-:W-:Y:S02]  /*0d30*/  LOP3.LUT R0, R33, 0x3c, R0, 0xf8, !PT ;  /* 0x0000003c21007812 */ /* 0x000fe400078ef800 */
[----:B------:R-:W-:Y:S02]  /*0d40*/  SHF.R.U32.HI R18, RZ, 0x2, R18 ;  /* 0x00000002ff127819 */ /* 0x000fe40000011612 */
[----:B------:R-:W-:-:S02]  /*0d50*/  ISETP.GE.AND P0, PT, R25, 0x400, PT ;  /* 0x000004001900780c */ /* 0x000fc40003f06270 */
[----:B------:R-:W-:Y:S01]  /*0d60*/  ISETP.GE.AND P1, PT, R3, 0x400, PT ;  /* 0x000004000300780c */ /* 0x000fe20003f26270 */
[----:B------:R-:W-:Y:S01]  /*0d70*/  IMAD R25, R25, 0x400, R0 ;  /* 0x0000040019197824 */ /* 0x000fe200078e0200 */
[----:B------:R-:W-:Y:S02]  /*0d80*/  ISETP.GE.AND P2, PT, R23, 0x400, PT ;  /* 0x000004001700780c */ /* 0x000fe40003f46270 */
[----:B------:R-:W-:Y:S02]  /*0d90*/  LOP3.LUT R18, R18, 0x3f0, RZ, 0xc0, !PT ;  /* 0x000003f012127812 */ /* 0x000fe400078ec0ff */
[----:B------:R-:W-:Y:S02]  /*0da0*/  ISETP.GE.AND P3, PT, R17, 0x400, PT ;  /* 0x000004001100780c */ /* 0x000fe40003f66270 */
[-C--:B---3--:R-:W-:Y:S02]  /*0db0*/  LEA R19, R3, R0.reuse, 0xa ;  /* 0x0000000003137211 */ /* 0x088fe400078e50ff */
[----:B------:R-:W-:Y:S01]  /*0dc0*/  LEA R23, R23, R0, 0xa ;  /* 0x0000000017177211 */ /* 0x000fe200078e50ff */
[----:B----4-:R-:W-:-:S04]  /*0dd0*/  IMAD.WIDE R2, R25, 0x4, R20 ;  /* 0x0000000419027825 */ /* 0x010fc800078e0214 */
[----:B------:R-:W-:Y:S02]  /*0de0*/  VIADD R25, R18, UR4 ;  /* 0x0000000412197c36 */ /* 0x000fe40008000000 */
[--C-:B------:R-:W-:Y:S01]  /*0df0*/  IMAD.WIDE R18, R19, 0x4, R20.reuse ;  /* 0x0000000413127825 */ /* 0x100fe200078e0214 */
[----:B--2---:R1:W-:Y:S03]  /*0e00*/  @!P0 STG.E.128 desc[UR6][R2.64], R4 ;  /* 0x0000000402008986 */ /* 0x0043e6000c101d06 */
[----:B------:R-:W-:Y:S01]  /*0e10*/  IMAD.WIDE R22, R23, 0x4, R20 ;  /* 0x0000000417167825 */ /* 0x000fe200078e0214 */
[----:B-----5:R1:W-:Y:S01]  /*0e20*/  @!P1 STG.E.128 desc[UR6][R18.64], R8 ;  /* 0x0000000812009986 */ /* 0x0203e2000c101d06 */
[----:B------:R-:W-:-:S03]  /*0e30*/  LEA R25, R16, R25, 0x2 ;  /* 0x0000001910197211 */ /* 0x000fc600078e10ff */
[----:B0-----:R1:W-:Y:S01]  /*0e40*/  @!P2 STG.E.128 desc[UR6][R22.64], R12 ;  /* 0x0000000c1600a986 */ /* 0x0013e2000c101d06 */
[----:B------:R-:W-:Y:S05]  /*0e50*/  @P3 EXIT ;  /* 0x000000000000394d */ /* 0x000fea0003800000 */
[----:B------:R-:W0:Y:S01]  /*0e60*/  LDS.128 R24, [R25+0x3000] ;  /* 0x0030000019187984 */ /* 0x000e220000000c00 */
[----:B------:R-:W-:-:S05]  /*0e70*/  LEA R17, R17, R0, 0xa ;  /* 0x0000000011117211 */ /* 0x000fca00078e50ff */
[----:B------:R-:W-:-:S05]  /*0e80*/  IMAD.WIDE R20, R17, 0x4, R20 ;  /* 0x0000000411147825 */ /* 0x000fca00078e0214 */
[----:B0-----:R-:W-:Y:S01]  /*0e90*/  STG.E.128 desc[UR6][R20.64], R24 ;  /* 0x0000001814007986 */ /* 0x001fe2000c101d06 */
[----:B------:R-:W-:Y:S05]  /*0ea0*/  EXIT ;  /* 0x000000000000794d */ /* 0x000fea0003800000 */
.L_x_0:
[----:B------:R-:W-:-:S00]  /*0eb0*/  BRA `(.L_x_0) ;  /* 0xfffffffc00fc7947 */ /* 0x000fc0000383ffff */
[----:B------:R-:W-:-:S00]  /*0ec0*/  NOP ;  /* 0x0000000000007918 */ /* 0x000fc00000000000 */
        /* <DEDUP_REMOVED lines=11> */
.L_x_1:


//--------------------- .nv.global.init           --------------------------
	.section	.nv.global.init,"aw",@progbits
.nv.global.init:
	.type		_$_str,@object
	.size		_$_str,(.L_0 - _$_str)
_$_str:
        /*0000*/ 	.byte	0x5f, 0x5f, 0x43, 0x55, 0x44, 0x41, 0x5f, 0x46, 0x54, 0x5a, 0x00
.L_0:


//--------------------- .nv.shared.triton_poi_fused__native_batch_norm_legit_leaky_relu_10 --------------------------
	.section	.nv.shared.triton_poi_fused__native_batch_norm_legit_leaky_relu_10,"aw",@nobits
	.sectionflags	@""
	.align	16
	.zero		1024


//--------------------- .nv.constant0.triton_poi_fused__native_batch_norm_legit_leaky_relu_10 --------------------------
	.section	.nv.constant0.triton_poi_fused__native_batch_norm_legit_leaky_relu_10,"a",@progbits
	.sectionflags	@""
	.align	4
.nv.constant0.triton_poi_fused__native_batch_norm_legit_leaky_relu_10:
	.zero		584
